//
// Generated by NVIDIA NVVM Compiler
//
// Compiler Build ID: CL-36424714
// Cuda compilation tools, release 13.0, V13.0.88
// Based on NVVM 20.0.0
//

.version 9.0
.target sm_100
.address_size 64

	// .globl	_Z7mat_mulPiS_S_
// _ZZ7mat_mulPiS_S_E8shared_a has been demoted
// _ZZ7mat_mulPiS_S_E8shared_b has been demoted

.visible .entry _Z7mat_mulPiS_S_(
	.param .u64 .ptr .align 1 _Z7mat_mulPiS_S__param_0,
	.param .u64 .ptr .align 1 _Z7mat_mulPiS_S__param_1,
	.param .u64 .ptr .align 1 _Z7mat_mulPiS_S__param_2
)
{
	.reg .pred 	%p<17>;
	.reg .b32 	%r<153>;
	.reg .b64 	%rd<23>;
	// demoted variable
	.shared .align 4 .b8 _ZZ7mat_mulPiS_S_E8shared_a[1024];
	// demoted variable
	.shared .align 4 .b8 _ZZ7mat_mulPiS_S_E8shared_b[1024];
	ld.param.u64 	%rd9, [_Z7mat_mulPiS_S__param_0];
	ld.param.u64 	%rd10, [_Z7mat_mulPiS_S__param_1];
	ld.param.u64 	%rd8, [_Z7mat_mulPiS_S__param_2];
	cvta.to.global.u64 	%rd1, %rd10;
	cvta.to.global.u64 	%rd11, %rd9;
	mov.u32 	%r31, %ctaid.x;
	mov.u32 	%r32, %ctaid.y;
	mov.u32 	%r144, %tid.x;
	mov.u32 	%r145, %tid.y;
	shl.b32 	%r33, %r32, 4;
	add.s32 	%r3, %r33, %r145;
	shl.b32 	%r34, %r31, 4;
	add.s32 	%r4, %r34, %r144;
	shl.b32 	%r35, %r145, 6;
	mov.u32 	%r36, _ZZ7mat_mulPiS_S_E8shared_a;
	add.s32 	%r5, %r36, %r35;
	shl.b32 	%r37, %r144, 2;
	add.s32 	%r6, %r5, %r37;
	mad.lo.s32 	%r38, %r3, 500, %r144;
	mov.u32 	%r39, _ZZ7mat_mulPiS_S_E8shared_b;
	add.s32 	%r8, %r39, %r37;
	add.s32 	%r7, %r8, %r35;
	mad.lo.s32 	%r40, %r32, 8000, %r144;
	mad.lo.s32 	%r41, %r145, 500, %r40;
	add.s32 	%r42, %r41, 16;
	mul.wide.u32 	%rd12, %r42, 4;
	add.s64 	%rd22, %rd11, %rd12;
	mul.wide.u32 	%rd13, %r38, 4;
	add.s64 	%rd21, %rd11, %rd13;
	mad.lo.s32 	%r43, %r145, 200, %r144;
	add.s32 	%r146, %r43, %r34;
	mov.b32 	%r148, 0;
	mov.b32 	%r147, 3200;
$L__BB0_1:
	setp.gt.u32 	%p1, %r3, 299;
	setp.gt.u32 	%p2, %r144, 499;
	mov.b32 	%r149, 0;
	or.pred  	%p3, %p1, %p2;
	@%p3 bra 	$L__BB0_3;
	ld.global.u32 	%r149, [%rd21];
$L__BB0_3:
	setp.gt.u32 	%p4, %r4, 199;
	st.shared.u32 	[%r6], %r149;
	setp.gt.u32 	%p5, %r145, 499;
	mov.b32 	%r150, 0;
	or.pred  	%p6, %p5, %p4;
	@%p6 bra 	$L__BB0_5;
	mul.wide.u32 	%rd14, %r146, 4;
	add.s64 	%rd15, %rd1, %rd14;
	ld.global.u32 	%r150, [%rd15];
$L__BB0_5:
	st.shared.u32 	[%r7], %r150;
	bar.sync 	0;
	ld.shared.u32 	%r46, [%r5];
	ld.shared.u32 	%r47, [%r8];
	mad.lo.s32 	%r48, %r47, %r46, %r148;
	ld.shared.u32 	%r49, [%r5+4];
	ld.shared.u32 	%r50, [%r8+64];
	mad.lo.s32 	%r51, %r50, %r49, %r48;
	ld.shared.u32 	%r52, [%r5+8];
	ld.shared.u32 	%r53, [%r8+128];
	mad.lo.s32 	%r54, %r53, %r52, %r51;
	ld.shared.u32 	%r55, [%r5+12];
	ld.shared.u32 	%r56, [%r8+192];
	mad.lo.s32 	%r57, %r56, %r55, %r54;
	ld.shared.u32 	%r58, [%r5+16];
	ld.shared.u32 	%r59, [%r8+256];
	mad.lo.s32 	%r60, %r59, %r58, %r57;
	ld.shared.u32 	%r61, [%r5+20];
	ld.shared.u32 	%r62, [%r8+320];
	mad.lo.s32 	%r63, %r62, %r61, %r60;
	ld.shared.u32 	%r64, [%r5+24];
	ld.shared.u32 	%r65, [%r8+384];
	mad.lo.s32 	%r66, %r65, %r64, %r63;
	ld.shared.u32 	%r67, [%r5+28];
	ld.shared.u32 	%r68, [%r8+448];
	mad.lo.s32 	%r69, %r68, %r67, %r66;
	ld.shared.u32 	%r70, [%r5+32];
	ld.shared.u32 	%r71, [%r8+512];
	mad.lo.s32 	%r72, %r71, %r70, %r69;
	ld.shared.u32 	%r73, [%r5+36];
	ld.shared.u32 	%r74, [%r8+576];
	mad.lo.s32 	%r75, %r74, %r73, %r72;
	ld.shared.u32 	%r76, [%r5+40];
	ld.shared.u32 	%r77, [%r8+640];
	mad.lo.s32 	%r78, %r77, %r76, %r75;
	ld.shared.u32 	%r79, [%r5+44];
	ld.shared.u32 	%r80, [%r8+704];
	mad.lo.s32 	%r81, %r80, %r79, %r78;
	ld.shared.u32 	%r82, [%r5+48];
	ld.shared.u32 	%r83, [%r8+768];
	mad.lo.s32 	%r84, %r83, %r82, %r81;
	ld.shared.u32 	%r85, [%r5+52];
	ld.shared.u32 	%r86, [%r8+832];
	mad.lo.s32 	%r87, %r86, %r85, %r84;
	ld.shared.u32 	%r88, [%r5+56];
	ld.shared.u32 	%r89, [%r8+896];
	mad.lo.s32 	%r90, %r89, %r88, %r87;
	ld.shared.u32 	%r91, [%r5+60];
	ld.shared.u32 	%r92, [%r8+960];
	mad.lo.s32 	%r19, %r92, %r91, %r90;
	bar.sync 	0;
	setp.eq.s32 	%p7, %r147, 92800;
	@%p7 bra 	$L__BB0_11;
	setp.gt.u32 	%p8, %r3, 299;
	setp.gt.u32 	%p9, %r144, 483;
	mov.b32 	%r151, 0;
	or.pred  	%p10, %p8, %p9;
	@%p10 bra 	$L__BB0_8;
	ld.global.u32 	%r151, [%rd22];
$L__BB0_8:
	setp.gt.u32 	%p11, %r4, 199;
	st.shared.u32 	[%r6], %r151;
	setp.gt.u32 	%p12, %r145, 483;
	mov.b32 	%r152, 0;
	or.pred  	%p13, %p12, %p11;
	@%p13 bra 	$L__BB0_10;
	add.s32 	%r95, %r146, 3200;
	mul.wide.u32 	%rd16, %r95, 4;
	add.s64 	%rd17, %rd1, %rd16;
	ld.global.u32 	%r152, [%rd17];
$L__BB0_10:
	st.shared.u32 	[%r7], %r152;
	bar.sync 	0;
	ld.shared.u32 	%r96, [%r5];
	ld.shared.u32 	%r97, [%r8];
	mad.lo.s32 	%r98, %r97, %r96, %r19;
	ld.shared.u32 	%r99, [%r5+4];
	ld.shared.u32 	%r100, [%r8+64];
	mad.lo.s32 	%r101, %r100, %r99, %r98;
	ld.shared.u32 	%r102, [%r5+8];
	ld.shared.u32 	%r103, [%r8+128];
	mad.lo.s32 	%r104, %r103, %r102, %r101;
	ld.shared.u32 	%r105, [%r5+12];
	ld.shared.u32 	%r106, [%r8+192];
	mad.lo.s32 	%r107, %r106, %r105, %r104;
	ld.shared.u32 	%r108, [%r5+16];
	ld.shared.u32 	%r109, [%r8+256];
	mad.lo.s32 	%r110, %r109, %r108, %r107;
	ld.shared.u32 	%r111, [%r5+20];
	ld.shared.u32 	%r112, [%r8+320];
	mad.lo.s32 	%r113, %r112, %r111, %r110;
	ld.shared.u32 	%r114, [%r5+24];
	ld.shared.u32 	%r115, [%r8+384];
	mad.lo.s32 	%r116, %r115, %r114, %r113;
	ld.shared.u32 	%r117, [%r5+28];
	ld.shared.u32 	%r118, [%r8+448];
	mad.lo.s32 	%r119, %r118, %r117, %r116;
	ld.shared.u32 	%r120, [%r5+32];
	ld.shared.u32 	%r121, [%r8+512];
	mad.lo.s32 	%r122, %r121, %r120, %r119;
	ld.shared.u32 	%r123, [%r5+36];
	ld.shared.u32 	%r124, [%r8+576];
	mad.lo.s32 	%r125, %r124, %r123, %r122;
	ld.shared.u32 	%r126, [%r5+40];
	ld.shared.u32 	%r127, [%r8+640];
	mad.lo.s32 	%r128, %r127, %r126, %r125;
	ld.shared.u32 	%r129, [%r5+44];
	ld.shared.u32 	%r130, [%r8+704];
	mad.lo.s32 	%r131, %r130, %r129, %r128;
	ld.shared.u32 	%r132, [%r5+48];
	ld.shared.u32 	%r133, [%r8+768];
	mad.lo.s32 	%r134, %r133, %r132, %r131;
	ld.shared.u32 	%r135, [%r5+52];
	ld.shared.u32 	%r136, [%r8+832];
	mad.lo.s32 	%r137, %r136, %r135, %r134;
	ld.shared.u32 	%r138, [%r5+56];
	ld.shared.u32 	%r139, [%r8+896];
	mad.lo.s32 	%r140, %r139, %r138, %r137;
	ld.shared.u32 	%r141, [%r5+60];
	ld.shared.u32 	%r142, [%r8+960];
	mad.lo.s32 	%r148, %r142, %r141, %r140;
	bar.sync 	0;
	add.s64 	%rd22, %rd22, 128;
	add.s32 	%r147, %r147, 6400;
	add.s64 	%rd21, %rd21, 128;
	add.s32 	%r146, %r146, 6400;
	add.s32 	%r145, %r145, 32;
	add.s32 	%r144, %r144, 32;
	bra.uni 	$L__BB0_1;
$L__BB0_11:
	setp.gt.u32 	%p14, %r4, 199;
	setp.gt.u32 	%p15, %r3, 299;
	or.pred  	%p16, %p15, %p14;
	@%p16 bra 	$L__BB0_13;
	mad.lo.s32 	%r143, %r3, 200, %r4;
	cvta.to.global.u64 	%rd18, %rd8;
	mul.wide.u32 	%rd19, %r143, 4;
	add.s64 	%rd20, %rd18, %rd19;
	st.global.u32 	[%rd20], %r19;
$L__BB0_13:
	ret;

}


// ===== COMPILED SASS (sm_100) =====

	.target	sm_100

	.elftype	@"ET_EXEC"


//--------------------- .note.nv.tkinfo           --------------------------
	.section	.note.nv.tkinfo,"",@"SHT_NOTE"
	.sectionflags	@"SHF_NOTE_NV_TKINFO"
	.tkinfo
        /*0018*/ 	.word	0x00000002
        /*0030*/ 	.string	""
        /*0030*/ 	.string	"ptxas"
        /*0030*/ 	.string	"Cuda compilation tools, release 13.0, V13.0.88"
        /*0030*/ 	.string	"Build cuda_13.0.r13.0/compiler.36424714_0"
        /*0030*/ 	.string	"-arch sm_100 -m 64 "



//--------------------- .note.nv.cuinfo           --------------------------
	.section	.note.nv.cuinfo,"",@"SHT_NOTE"
	.sectionflags	@"SHF_NOTE_NV_CUINFO"
        /*0018*/ 	.short	0x0002
        /*001a*/ 	.short	0x0064
        /*001c*/ 	.short	0x0082
	.zero		2


//--------------------- .nv.info                  --------------------------
	.section	.nv.info,"",@"SHT_CUDA_INFO"
	.align	4


	//----- nvinfo : EIATTR_REGCOUNT
	.align		4
        /*0000*/ 	.byte	0x04, 0x2f
        /*0002*/ 	.short	(.L_1 - .L_0)
	.align		4
.L_0:
        /*0004*/ 	.word	index@(_Z7mat_mulPiS_S_)
        /*0008*/ 	.word	0x0000001f


	//----- nvinfo : EIATTR_FRAME_SIZE
	.align		4
.L_1:
        /*000c*/ 	.byte	0x04, 0x11
        /*000e*/ 	.short	(.L_3 - .L_2)
	.align		4
.L_2:
        /*0010*/ 	.word	index@(_Z7mat_mulPiS_S_)
        /*0014*/ 	.word	0x00000000


	//----- nvinfo : EIATTR_MIN_STACK_SIZE
	.align		4
.L_3:
        /*0018*/ 	.byte	0x04, 0x12
        /*001a*/ 	.short	(.L_5 - .L_4)
	.align		4
.L_4:
        /*001c*/ 	.word	index@(_Z7mat_mulPiS_S_)
        /*0020*/ 	.word	0x00000000
.L_5:


//--------------------- .nv.compat                --------------------------
	.section	.nv.compat,"",@"SHT_CUDA_COMPAT_INFO"
	.align	4
        /*0000*/ 	.byte	0x02, 0x09, 0x00, 0x00, 0x02, 0x02, 0x01, 0x00, 0x02, 0x05, 0x05, 0x00, 0x03, 0x07, 0x01, 0x01
        /*0010*/ 	.byte	0x02, 0x03, 0x00, 0x00, 0x02, 0x06, 0x01, 0x00, 0x04, 0x0b, 0x08, 0x00, 0x09, 0x00, 0x00, 0x00
        /*0020*/ 	.byte	0x00, 0x00, 0x00, 0x00


//--------------------- .nv.info._Z7mat_mulPiS_S_ --------------------------
	.section	.nv.info._Z7mat_mulPiS_S_,"",@"SHT_CUDA_INFO"
	.sectionflags	@""
	.align	4


	//----- nvinfo : EIATTR_CUDA_API_VERSION
	.align		4
        /*0000*/ 	.byte	0x04, 0x37
        /*0002*/ 	.short	(.L_7 - .L_6)
.L_6:
        /*0004*/ 	.word	0x00000082


	//----- nvinfo : EIATTR_KPARAM_INFO
	.align		4
.L_7:
        /*0008*/ 	.byte	0x04, 0x17
        /*000a*/ 	.short	(.L_9 - .L_8)
.L_8:
        /*000c*/ 	.word	0x00000000
        /*0010*/ 	.short	0x0002
        /*0012*/ 	.short	0x0010
        /*0014*/ 	.byte	0x00, 0xf5, 0x21, 0x00


	//----- nvinfo : EIATTR_KPARAM_INFO
	.align		4
.L_9:
        /*0018*/ 	.byte	0x04, 0x17
        /*001a*/ 	.short	(.L_11 - .L_10)
.L_10:
        /*001c*/ 	.word	0x00000000
        /*0020*/ 	.short	0x0001
        /*0022*/ 	.short	0x0008
        /*0024*/ 	.byte	0x00, 0xf5, 0x21, 0x00


	//----- nvinfo : EIATTR_KPARAM_INFO
	.align		4
.L_11:
        /*0028*/ 	.byte	0x04, 0x17
        /*002a*/ 	.short	(.L_13 - .L_12)
.L_12:
        /*002c*/ 	.word	0x00000000
        /*0030*/ 	.short	0x0000
        /*0032*/ 	.short	0x0000
        /*0034*/ 	.byte	0x00, 0xf5, 0x21, 0x00


	//----- nvinfo : EIATTR_SPARSE_MMA_MASK
	.align		4
.L_13:
        /*0038*/ 	.byte	0x03, 0x50
        /*003a*/ 	.short	0x0000


	//----- nvinfo : EIATTR_MAXREG_COUNT
	.align		4
        /*003c*/ 	.byte	0x03, 0x1b
        /*003e*/ 	.short	0x00ff


	//----- nvinfo : EIATTR_NUM_BARRIERS
	.align		4
        /*0040*/ 	.byte	0x02, 0x4c
        /*0042*/ 	.byte	0x01
	.zero		1


	//----- nvinfo : EIATTR_MERCURY_ISA_VERSION
	.align		4
        /*0044*/ 	.byte	0x03, 0x5f
        /*0046*/ 	.short	0x0101


	//----- nvinfo : EIATTR_VRC_CTA_INIT_COUNT
	.align		4
        /*0048*/ 	.byte	0x02, 0x4a
	.zero		1
	.zero		1


	//----- nvinfo : EIATTR_EXIT_INSTR_OFFSETS
	.align		4
        /*004c*/ 	.byte	0x04, 0x1c
        /*004e*/ 	.short	(.L_15 - .L_14)


	//   ....[0]....
.L_14:
        /*0050*/ 	.word	0x00000920


	//   ....[1]....
        /*0054*/ 	.word	0x00000970


	//----- nvinfo : EIATTR_CBANK_PARAM_SIZE
	.align		4
.L_15:
        /*0058*/ 	.byte	0x03, 0x19
        /*005a*/ 	.short	0x0018


	//----- nvinfo : EIATTR_PARAM_CBANK
	.align		4
        /*005c*/ 	.byte	0x04, 0x0a
        /*005e*/ 	.short	(.L_17 - .L_16)
	.align		4
.L_16:
        /*0060*/ 	.word	index@(.nv.constant0._Z7mat_mulPiS_S_)
        /*0064*/ 	.short	0x0380
        /*0066*/ 	.short	0x0018


	//----- nvinfo : EIATTR_SW_WAR
	.align		4
.L_17:
        /*0068*/ 	.byte	0x04, 0x36
        /*006a*/ 	.short	(.L_19 - .L_18)
.L_18:
        /*006c*/ 	.word	0x00000008
.L_19:


//--------------------- .nv.callgraph             --------------------------
	.section	.nv.callgraph,"",@"SHT_CUDA_CALLGRAPH"
	.align	4
	.sectionentsize	8
	.align		4
        /*0000*/ 	.word	0x00000000
	.align		4
        /*0004*/ 	.word	0xffffffff
	.align		4
        /*0008*/ 	.word	0x00000000
	.align		4
        /*000c*/ 	.word	0xfffffffe
	.align		4
        /*0010*/ 	.word	0x00000000
	.align		4
        /*0014*/ 	.word	0xfffffffd
	.align		4
        /*0018*/ 	.word	0x00000000
	.align		4
        /*001c*/ 	.word	0xfffffffc


//--------------------- .text._Z7mat_mulPiS_S_    --------------------------
	.section	.text._Z7mat_mulPiS_S_,"ax",@progbits
	.align	128
        .global         _Z7mat_mulPiS_S_
        .type           _Z7mat_mulPiS_S_,@function
        .size           _Z7mat_mulPiS_S_,(.L_x_3 - _Z7mat_mulPiS_S_)
        .other          _Z7mat_mulPiS_S_,@"STO_CUDA_ENTRY STV_DEFAULT"
_Z7mat_mulPiS_S_:
.text._Z7mat_mulPiS_S_:
[----:B------:R-:W-:Y:S01]  /*0000*/  LDC R1, c[0x0][0x37c] ;  /* 0x0000df00ff017b82 */ /* 0x000fe20000000800 */
[----:B------:R-:W0:Y:S07]  /*0010*/  S2R R22, SR_CTAID.Y ;  /* 0x0000000000167919 */ /* 0x000e2e0000002600 */
[----:B------:R-:W1:Y:S01]  /*0020*/  S2UR UR6, SR_CgaCtaId ;  /* 0x00000000000679c3 */ /* 0x000e620000008800 */
[----:B------:R-:W-:Y:S01]  /*0030*/  UMOV UR4, 0x400 ;  /* 0x0000040000047882 */ /* 0x000fe20000000000 */
[----:B------:R-:W-:Y:S01]  /*0040*/  HFMA2 R21, -RZ, RZ, 0, 0 ;  /* 0x00000000ff157431 */ /* 0x000fe200000001ff */
[----:B------:R-:W0:Y:S01]  /*0050*/  S2R R7, SR_TID.X ;  /* 0x0000000000077919 */ /* 0x000e220000002100 */
[----:B------:R-:W-:Y:S01]  /*0060*/  UIADD3 UR5, UPT, UPT, UR4, 0x400, URZ ;  /* 0x0000040004057890 */ /* 0x000fe2000fffe0ff */
[----:B------:R-:W2:Y:S01]  /*0070*/  LDCU.64 UR8, c[0x0][0x358] ;  /* 0x00006b00ff0877ac */ /* 0x000ea20008000a00 */
[----:B------:R-:W3:Y:S02]  /*0080*/  S2R R6, SR_TID.Y ;  /* 0x0000000000067919 */ /* 0x000ee40000002200 */
[----:B------:R-:W4:Y:S01]  /*0090*/  LDC.64 R4, c[0x0][0x380] ;  /* 0x0000e000ff047b82 */ /* 0x000f220000000a00 */
[----:B------:R-:W5:Y:S01]  /*00a0*/  S2R R19, SR_CTAID.X ;  /* 0x0000000000137919 */ /* 0x000f620000002500 */
[----:B-1----:R-:W-:-:S02]  /*00b0*/  ULEA UR4, UR6, UR4, 0x18 ;  /* 0x0000000406047291 */ /* 0x002fc4000f8ec0ff */
[----:B------:R-:W-:Y:S01]  /*00c0*/  ULEA UR5, UR6, UR5, 0x18 ;  /* 0x0000000506057291 */ /* 0x000fe2000f8ec0ff */
[----:B0-----:R-:W-:-:S05]  /*00d0*/  IMAD R3, R22, 0x1f40, R7 ;  /* 0x00001f4016037824 */ /* 0x001fca00078e0207 */
[C---:B------:R-:W-:Y:S02]  /*00e0*/  LEA R17, R7.reuse, UR5, 0x2 ;  /* 0x0000000507117c11 */ /* 0x040fe4000f8e10ff */
[----:B---3--:R-:W-:Y:S01]  /*00f0*/  LEA R22, R22, R6, 0x4 ;  /* 0x0000000616167211 */ /* 0x008fe200078e20ff */
[C---:B------:R-:W-:Y:S01]  /*0100*/  IMAD R0, R6.reuse, 0x1f4, R3 ;  /* 0x000001f406007824 */ /* 0x040fe200078e0203 */
[C---:B------:R-:W-:Y:S01]  /*0110*/  LEA R20, R6.reuse, UR4, 0x6 ;  /* 0x0000000406147c11 */ /* 0x040fe2000f8e30ff */
[C-C-:B------:R-:W-:Y:S01]  /*0120*/  IMAD R8, R6.reuse, 0xc8, R7.reuse ;  /* 0x000000c806087824 */ /* 0x140fe200078e0207 */
[----:B------:R-:W-:Y:S01]  /*0130*/  LEA R16, R6, R17, 0x6 ;  /* 0x0000001106107211 */ /* 0x000fe200078e30ff */
[----:B------:R-:W-:Y:S01]  /*0140*/  IMAD R3, R22, 0x1f4, R7 ;  /* 0x000001f416037824 */ /* 0x000fe200078e0207 */
[----:B------:R-:W-:Y:S01]  /*0150*/  IADD3 R9, PT, PT, R0, 0x10, RZ ;  /* 0x0000001000097810 */ /* 0x000fe20007ffe0ff */
[----:B------:R-:W-:Y:S01]  /*0160*/  UMOV UR4, 0xc80 ;  /* 0x00000c8000047882 */ /* 0x000fe20000000000 */
[----:B------:R-:W-:Y:S01]  /*0170*/  LEA R18, R7, R20, 0x2 ;  /* 0x0000001407127211 */ /* 0x000fe200078e10ff */
[----:B----4-:R-:W-:-:S04]  /*0180*/  IMAD.WIDE.U32 R2, R3, 0x4, R4 ;  /* 0x0000000403027825 */ /* 0x010fc800078e0004 */
[----:B------:R-:W-:Y:S01]  /*0190*/  IMAD.WIDE.U32 R4, R9, 0x4, R4 ;  /* 0x0000000409047825 */ /* 0x000fe200078e0004 */
[----:B------:R-:W-:Y:S02]  /*01a0*/  MOV R0, R2 ;  /* 0x0000000200007202 */ /* 0x000fe40000000f00 */
[----:B------:R-:W-:Y:S02]  /*01b0*/  MOV R2, R4 ;  /* 0x0000000400027202 */ /* 0x000fe40000000f00 */
[C---:B-----5:R-:W-:Y:S02]  /*01c0*/  LEA R4, R19.reuse, R8, 0x4 ;  /* 0x0000000813047211 */ /* 0x060fe400078e20ff */
[----:B--2---:R-:W-:-:S07]  /*01d0*/  LEA R19, R19, R7, 0x4 ;  /* 0x0000000713137211 */ /* 0x004fce00078e20ff */
.L_x_1:
[----:B------:R-:W-:Y:S02]  /*01e0*/  ISETP.GT.U32.AND P0, PT, R19, 0xc7, PT ;  /* 0x000000c71300780c */ /* 0x000fe40003f04070 */
[----:B------:R-:W-:Y:S02]  /*01f0*/  ISETP.GT.U32.AND P1, PT, R7, 0x1f3, PT ;  /* 0x000001f30700780c */ /* 0x000fe40003f24070 */
[----:B------:R-:W-:Y:S02]  /*0200*/  ISETP.GT.U32.OR P2, PT, R6, 0x1f3, P0 ;  /* 0x000001f30600780c */ /* 0x000fe40000744470 */
[----:B------:R-:W-:Y:S02]  /*0210*/  ISETP.GT.U32.OR P1, PT, R22, 0x12b, P1 ;  /* 0x0000012b1600780c */ /* 0x000fe40000f24470 */
[----:B------:R-:W-:Y:S02]  /*0220*/  MOV R25, RZ ;  /* 0x000000ff00197202 */ /* 0x000fe40000000f00 */
[----:B------:R-:W-:-:S07]  /*0230*/  MOV R27, RZ ;  /* 0x000000ff001b7202 */ /* 0x000fce0000000f00 */
[----:B------:R-:W0:Y:S02]  /*0240*/  @!P2 LDC.64 R10, c[0x0][0x388] ;  /* 0x0000e200ff0aab82 */ /* 0x000e240000000a00 */
[----:B------:R-:W-:Y:S02]  /*0250*/  @!P1 MOV R8, R0 ;  /* 0x0000000000089202 */ /* 0x000fe40000000f00 */
[----:B------:R-:W-:-:S05]  /*0260*/  @!P1 MOV R9, R3 ;  /* 0x0000000300099202 */ /* 0x000fca0000000f00 */
[----:B------:R-:W2:Y:S01]  /*0270*/  @!P1 LDG.E R25, desc[UR8][R8.64] ;  /* 0x0000000808199981 */ /* 0x000ea2000c1e1900 */
[----:B0-----:R-:W-:-:S05]  /*0280*/  @!P2 IMAD.WIDE.U32 R10, R4, 0x4, R10 ;  /* 0x00000004040aa825 */ /* 0x001fca00078e000a */
[----:B------:R-:W3:Y:S01]  /*0290*/  @!P2 LDG.E R27, desc[UR8][R10.64] ;  /* 0x000000080a1ba981 */ /* 0x000ee2000c1e1900 */
[----:B------:R-:W-:-:S03]  /*02a0*/  UISETP.NE.AND UP0, UPT, UR4, 0x16a80, UPT ;  /* 0x00016a800400788c */ /* 0x000fc6000bf05270 */
[----:B--2---:R-:W-:Y:S04]  /*02b0*/  STS [R18], R25 ;  /* 0x0000001912007388 */ /* 0x004fe80000000800 */
[----:B---3--:R-:W-:Y:S01]  /*02c0*/  STS [R16], R27 ;  /* 0x0000001b10007388 */ /* 0x008fe20000000800 */
[----:B------:R-:W-:Y:S06]  /*02d0*/  BAR.SYNC.DEFER_BLOCKING 0x0 ;  /* 0x0000000000007b1d */ /* 0x000fec0000010000 */
[----:B------:R-:W-:Y:S04]  /*02e0*/  LDS R24, [R17] ;  /* 0x0000000011187984 */ /* 0x000fe80000000800 */
[----:B------:R-:W0:Y:S04]  /*02f0*/  LDS.128 R12, [R20] ;  /* 0x00000000140c7984 */ /* 0x000e280000000c00 */
[----:B------:R-:W1:Y:S04]  /*0300*/  LDS R28, [R17+0x40] ;  /* 0x00004000111c7984 */ /* 0x000e680000000800 */
[----:B------:R-:W2:Y:S04]  /*0310*/  LDS R23, [R17+0x80] ;  /* 0x0000800011177984 */ /* 0x000ea80000000800 */
[----:B------:R-:W3:Y:S04]  /*0320*/  LDS R26, [R17+0xc0] ;  /* 0x0000c000111a7984 */ /* 0x000ee80000000800 */
[----:B------:R-:W-:Y:S04]  /*0330*/  LDS.128 R8, [R20+0x10] ;  /* 0x0000100014087984 */ /* 0x000fe80000000c00 */
[----:B------:R-:W-:Y:S01]  /*0340*/  LDS R25, [R17+0x200] ;  /* 0x0002000011197984 */ /* 0x000fe20000000800 */
[----:B0-----:R-:W-:-:S03]  /*0350*/  IMAD R12, R12, R24, R21 ;  /* 0x000000180c0c7224 */ /* 0x001fc600078e0215 */
[----:B------:R-:W0:Y:S01]  /*0360*/  LDS R21, [R17+0x100] ;  /* 0x0001000011157984 */ /* 0x000e220000000800 */
[----:B-1----:R-:W-:-:S03]  /*0370*/  IMAD R12, R28, R13, R12 ;  /* 0x0000000d1c0c7224 */ /* 0x002fc600078e020c */
[----:B------:R-:W1:Y:S01]  /*0380*/  LDS R24, [R17+0x140] ;  /* 0x0001400011187984 */ /* 0x000e620000000800 */
[----:B--2---:R-:W-:-:S03]  /*0390*/  IMAD R12, R23, R14, R12 ;  /* 0x0000000e170c7224 */ /* 0x004fc600078e020c */
[----:B------:R-:W2:Y:S01]  /*03a0*/  LDS R23, [R17+0x180] ;  /* 0x0001800011177984 */ /* 0x000ea20000000800 */
[----:B---3--:R-:W-:-:S03]  /*03b0*/  IMAD R12, R26, R15, R12 ;  /* 0x0000000f1a0c7224 */ /* 0x008fc600078e020c */
[----:B------:R-:W3:Y:S04]  /*03c0*/  LDS R28, [R17+0x1c0] ;  /* 0x0001c000111c7984 */ /* 0x000ee80000000800 */
[----:B------:R-:W-:Y:S01]  /*03d0*/  LDS R26, [R17+0x240] ;  /* 0x00024000111a7984 */ /* 0x000fe20000000800 */
[----:B0-----:R-:W-:-:S03]  /*03e0*/  IMAD R8, R8, R21, R12 ;  /* 0x0000001508087224 */ /* 0x001fc600078e020c */
[----:B------:R-:W0:Y:S01]  /*03f0*/  LDS.128 R12, [R20+0x20] ;  /* 0x00002000140c7984 */ /* 0x000e220000000c00 */
[----:B-1----:R-:W-:-:S03]  /*0400*/  IMAD R8, R24, R9, R8 ;  /* 0x0000000918087224 */ /* 0x002fc600078e0208 */
[----:B------:R-:W1:Y:S01]  /*0410*/  LDS R21, [R17+0x280] ;  /* 0x0002800011157984 */ /* 0x000e620000000800 */
[----:B--2---:R-:W-:-:S03]  /*0420*/  IMAD R8, R23, R10, R8 ;  /* 0x0000000a17087224 */ /* 0x004fc600078e0208 */
[----:B------:R-:W2:Y:S01]  /*0430*/  LDS R24, [R17+0x2c0] ;  /* 0x0002c00011187984 */ /* 0x000ea20000000800 */
[----:B---3--:R-:W-:-:S03]  /*0440*/  IMAD R8, R28, R11, R8 ;  /* 0x0000000b1c087224 */ /* 0x008fc600078e0208 */
[----:B------:R-:W-:Y:S01]  /*0450*/  LDS R23, [R17+0x300] ;  /* 0x0003000011177984 */ /* 0x000fe20000000800 */
[----:B0-----:R-:W-:-:S03]  /*0460*/  IMAD R12, R12, R25, R8 ;  /* 0x000000190c0c7224 */ /* 0x001fc600078e0208 */
[----:B------:R-:W0:Y:S04]  /*0470*/  LDS.128 R8, [R20+0x30] ;  /* 0x0000300014087984 */ /* 0x000e280000000c00 */
[----:B------:R-:W3:Y:S01]  /*0480*/  LDS R25, [R17+0x340] ;  /* 0x0003400011197984 */ /* 0x000ee20000000800 */
[----:B------:R-:W-:-:S03]  /*0490*/  IMAD R26, R26, R13, R12 ;  /* 0x0000000d1a1a7224 */ /* 0x000fc600078e020c */
[----:B------:R-:W4:Y:S04]  /*04a0*/  LDS R13, [R17+0x380] ;  /* 0x00038000110d7984 */ /* 0x000f280000000800 */
[----:B------:R-:W5:Y:S01]  /*04b0*/  LDS R12, [R17+0x3c0] ;  /* 0x0003c000110c7984 */ /* 0x000f620000000800 */
[----:B-1----:R-:W-:-:S04]  /*04c0*/  IMAD R14, R21, R14, R26 ;  /* 0x0000000e150e7224 */ /* 0x002fc800078e021a */
[----:B--2---:R-:W-:-:S04]  /*04d0*/  IMAD R14, R24, R15, R14 ;  /* 0x0000000f180e7224 */ /* 0x004fc800078e020e */
[----:B0-----:R-:W-:-:S04]  /*04e0*/  IMAD R8, R8, R23, R14 ;  /* 0x0000001708087224 */ /* 0x001fc800078e020e */
[----:B---3--:R-:W-:-:S04]  /*04f0*/  IMAD R8, R25, R9, R8 ;  /* 0x0000000919087224 */ /* 0x008fc800078e0208 */
[----:B----4-:R-:W-:-:S04]  /*0500*/  IMAD R8, R13, R10, R8 ;  /* 0x0000000a0d087224 */ /* 0x010fc800078e0208 */
[----:B-----5:R-:W-:Y:S01]  /*0510*/  IMAD R21, R12, R11, R8 ;  /* 0x0000000b0c157224 */ /* 0x020fe200078e0208 */
[----:B------:R-:W-:Y:S06]  /*0520*/  BAR.SYNC.DEFER_BLOCKING 0x0 ;  /* 0x0000000000007b1d */ /* 0x000fec0000010000 */
[----:B------:R-:W-:Y:S05]  /*0530*/  BRA.U !UP0, `(.L_x_0) ;  /* 0x0000000108f47547 */ /* 0x000fea000b800000 */
[----:B------:R-:W-:Y:S01]  /*0540*/  ISETP.GT.U32.OR P1, PT, R6, 0x1e3, P0 ;  /* 0x000001e30600780c */ /* 0x000fe20000724470 */
[----:B------:R-:W-:Y:S01]  /*0550*/  HFMA2 R25, -RZ, RZ, 0, 0 ;  /* 0x00000000ff197431 */ /* 0x000fe200000001ff */
[----:B------:R-:W-:Y:S02]  /*0560*/  ISETP.GT.U32.AND P0, PT, R7, 0x1e3, PT ;  /* 0x000001e30700780c */ /* 0x000fe40003f04070 */
[----:B------:R-:W-:Y:S02]  /*0570*/  MOV R27, RZ ;  /* 0x000000ff001b7202 */ /* 0x000fe40000000f00 */
[----:B------:R-:W-:-:S07]  /*0580*/  ISETP.GT.U32.OR P0, PT, R22, 0x12b, P0 ;  /* 0x0000012b1600780c */ /* 0x000fce0000704470 */
[----:B------:R-:W0:Y:S01]  /*0590*/  @!P1 LDC.64 R10, c[0x0][0x388] ;  /* 0x0000e200ff0a9b82 */ /* 0x000e220000000a00 */
[----:B------:R-:W-:-:S05]  /*05a0*/  @!P1 IADD3 R9, PT, PT, R4, 0xc80, RZ ;  /* 0x00000c8004099810 */ /* 0x000fca0007ffe0ff */
[----:B------:R-:W-:Y:S01]  /*05b0*/  @!P0 MOV R8, R2 ;  /* 0x0000000200088202 */ /* 0x000fe20000000f00 */
[----:B0-----:R-:W-:Y:S01]  /*05c0*/  @!P1 IMAD.WIDE.U32 R10, R9, 0x4, R10 ;  /* 0x00000004090a9825 */ /* 0x001fe200078e000a */
[----:B------:R-:W-:-:S04]  /*05d0*/  @!P0 MOV R9, R5 ;  /* 0x0000000500098202 */ /* 0x000fc80000000f00 */
[----:B------:R-:W2:Y:S04]  /*05e0*/  @!P1 LDG.E R27, desc[UR8][R10.64] ;  /* 0x000000080a1b9981 */ /* 0x000ea8000c1e1900 */
[----:B------:R-:W3:Y:S01]  /*05f0*/  @!P0 LDG.E R25, desc[UR8][R8.64] ;  /* 0x0000000808198981 */ /* 0x000ee2000c1e1900 */
[----:B------:R-:W-:Y:S02]  /*0600*/  IADD3 R0, P1, PT, R0, 0x80, RZ ;  /* 0x0000008000007810 */ /* 0x000fe40007f3e0ff */
[----:B------:R-:W-:Y:S02]  /*0610*/  IADD3 R2, P0, PT, R2, 0x80, RZ ;  /* 0x0000008002027810 */ /* 0x000fe40007f1e0ff */
[----:B------:R-:W-:Y:S02]  /*0620*/  IADD3.X R3, PT, PT, RZ, R3, RZ, P1, !PT ;  /* 0x00000003ff037210 */ /* 0x000fe40000ffe4ff */
[----:B------:R-:W-:-:S02]  /*0630*/  IADD3 R6, PT, PT, R6, 0x20, RZ ;  /* 0x0000002006067810 */ /* 0x000fc40007ffe0ff */
[----:B------:R-:W-:Y:S02]  /*0640*/  IADD3 R7, PT, PT, R7, 0x20, RZ ;  /* 0x0000002007077810 */ /* 0x000fe40007ffe0ff */
[----:B------:R-:W-:Y:S02]  /*0650*/  IADD3 R4, PT, PT, R4, 0x1900, RZ ;  /* 0x0000190004047810 */ /* 0x000fe40007ffe0ff */
[----:B------:R-:W-:Y:S01]  /*0660*/  IADD3.X R5, PT, PT, RZ, R5, RZ, P0, !PT ;  /* 0x00000005ff057210 */ /* 0x000fe200007fe4ff */
[----:B------:R-:W-:Y:S01]  /*0670*/  UIADD3 UR4, UPT, UPT, UR4, 0x1900, URZ ;  /* 0x0000190004047890 */ /* 0x000fe2000fffe0ff */
[----:B---3--:R-:W-:Y:S04]  /*0680*/  STS [R18], R25 ;  /* 0x0000001912007388 */ /* 0x008fe80000000800 */
[----:B--2---:R-:W-:Y:S01]  /*0690*/  STS [R16], R27 ;  /* 0x0000001b10007388 */ /* 0x004fe20000000800 */
        /* <DEDUP_REMOVED lines=38> */
[----:B------:R-:W-:Y:S05]  /*0900*/  BRA `(.L_x_1) ;  /* 0xfffffff800347947 */ /* 0x000fea000383ffff */
.L_x_0:
[----:B------:R-:W-:-:S13]  /*0910*/  ISETP.GT.U32.OR P0, PT, R22, 0x12b, P0 ;  /* 0x0000012b1600780c */ /* 0x000fda0000704470 */
[----:B------:R-:W-:Y:S05]  /*0920*/  @P0 EXIT ;  /* 0x000000000000094d */ /* 0x000fea0003800000 */
[----:B------:R-:W0:Y:S01]  /*0930*/  LDC.64 R2, c[0x0][0x390] ;  /* 0x0000e400ff027b82 */ /* 0x000e220000000a00 */
[----:B------:R-:W-:-:S04]  /*0940*/  IMAD R19, R22, 0xc8, R19 ;  /* 0x000000c816137824 */ /* 0x000fc800078e0213 */
[----:B0-----:R-:W-:-:S05]  /*0950*/  IMAD.WIDE.U32 R2, R19, 0x4, R2 ;  /* 0x0000000413027825 */ /* 0x001fca00078e0002 */
[----:B------:R-:W-:Y:S01]  /*0960*/  STG.E desc[UR8][R2.64], R21 ;  /* 0x0000001502007986 */ /* 0x000fe2000c101908 */
[----:B------:R-:W-:Y:S05]  /*0970*/  EXIT ;  /* 0x000000000000794d */ /* 0x000fea0003800000 */
.L_x_2:
[----:B------:R-:W-:-:S00]  /*0980*/  BRA `(.L_x_2) ;  /* 0xfffffffc00fc7947 */ /* 0x000fc0000383ffff */
[----:B------:R-:W-:-:S00]  /*0990*/  NOP ;  /* 0x0000000000007918 */ /* 0x000fc00000000000 */
        /* <DEDUP_REMOVED lines=14> */
.L_x_3:


//--------------------- .nv.shared._Z7mat_mulPiS_S_ --------------------------
	.section	.nv.shared._Z7mat_mulPiS_S_,"aw",@nobits
	.sectionflags	@""
	.align	4
.nv.shared._Z7mat_mulPiS_S_:
	.zero		3072


//--------------------- .nv.shared.reserved.0     --------------------------
	.section	.nv.shared.reserved.0,"aw",@nobits
	.weak		__nv_reservedSMEM_offset_0_alias
	.size		__nv_reservedSMEM_offset_0_alias, 0, 64
	.other		__nv_reservedSMEM_offset_0_alias,@"STO_CUDA_RESERVED_SHARED STV_DEFAULT"
__nv_reservedSMEM_offset_0_alias:
	.zero		0
	.zero		64


//--------------------- .nv.constant0._Z7mat_mulPiS_S_ --------------------------
	.section	.nv.constant0._Z7mat_mulPiS_S_,"a",@progbits
	.sectionflags	@""
	.align	4
.nv.constant0._Z7mat_mulPiS_S_:
	.zero		920


//--------------------- SYMBOLS --------------------------

	.type		.nv.reservedSmem.offset0,@object
	.size		.nv.reservedSmem.offset0,0x4
	.type		.nv.reservedSmem.cap,@object
	.size		.nv.reservedSmem.cap,0x4
